//
// Generated by NVIDIA NVVM Compiler
//
// Compiler Build ID: CL-36424714
// Cuda compilation tools, release 13.0, V13.0.88
// Based on NVVM 20.0.0
//

.version 9.0
.target sm_100
.address_size 64

	// .globl	_Z24Convolution1DBasicKernelPfS_ii
.const .align 4 .b8 CONST_FILTER[12];

.visible .entry _Z24Convolution1DBasicKernelPfS_ii(
	.param .u64 .ptr .align 1 _Z24Convolution1DBasicKernelPfS_ii_param_0,
	.param .u64 .ptr .align 1 _Z24Convolution1DBasicKernelPfS_ii_param_1,
	.param .u32 _Z24Convolution1DBasicKernelPfS_ii_param_2,
	.param .u32 _Z24Convolution1DBasicKernelPfS_ii_param_3
)
{
	.reg .pred 	%p<52>;
	.reg .b32 	%r<56>;
	.reg .b32 	%f<87>;
	.reg .b64 	%rd<49>;

	ld.param.u64 	%rd6, [_Z24Convolution1DBasicKernelPfS_ii_param_0];
	ld.param.u64 	%rd5, [_Z24Convolution1DBasicKernelPfS_ii_param_1];
	ld.param.u32 	%r35, [_Z24Convolution1DBasicKernelPfS_ii_param_2];
	ld.param.u32 	%r36, [_Z24Convolution1DBasicKernelPfS_ii_param_3];
	cvta.to.global.u64 	%rd1, %rd6;
	mov.u32 	%r37, %ctaid.x;
	mov.u32 	%r38, %ntid.x;
	mov.u32 	%r39, %tid.x;
	mad.lo.s32 	%r1, %r37, %r38, %r39;
	setp.lt.s32 	%p1, %r35, 0;
	mov.f32 	%f82, 0f00000000;
	@%p1 bra 	$L__BB0_39;
	neg.s32 	%r54, %r35;
	setp.lt.u32 	%p2, %r35, 4;
	mov.f32 	%f82, 0f00000000;
	@%p2 bra 	$L__BB0_21;
	shl.b32 	%r41, %r35, 1;
	sub.s32 	%r52, 3, %r35;
	and.b32  	%r42, %r41, -8;
	neg.s32 	%r51, %r42;
	sub.s32 	%r49, %r1, %r35;
	mov.f32 	%f82, 0f00000000;
	mov.b32 	%r50, 3;
	mov.u64 	%rd8, CONST_FILTER;
$L__BB0_3:
	.pragma "nounroll";
	add.s32 	%r43, %r50, -3;
	setp.lt.s32 	%p3, %r49, 0;
	setp.ge.s32 	%p4, %r49, %r36;
	mul.wide.s32 	%rd7, %r43, 4;
	add.s64 	%rd2, %rd8, %rd7;
	or.pred  	%p5, %p3, %p4;
	@%p5 bra 	$L__BB0_5;
	ld.const.f32 	%f38, [%rd2];
	mul.wide.u32 	%rd9, %r49, 4;
	add.s64 	%rd10, %rd1, %rd9;
	ld.global.f32 	%f39, [%rd10];
	fma.rn.f32 	%f82, %f38, %f39, %f82;
$L__BB0_5:
	add.s32 	%r10, %r49, 1;
	setp.lt.s32 	%p6, %r10, 0;
	setp.ge.s32 	%p7, %r10, %r36;
	or.pred  	%p8, %p6, %p7;
	@%p8 bra 	$L__BB0_7;
	ld.const.f32 	%f40, [%rd2+4];
	mul.wide.u32 	%rd11, %r10, 4;
	add.s64 	%rd12, %rd1, %rd11;
	ld.global.f32 	%f41, [%rd12];
	fma.rn.f32 	%f82, %f40, %f41, %f82;
$L__BB0_7:
	add.s32 	%r11, %r49, 2;
	setp.lt.s32 	%p9, %r11, 0;
	setp.ge.s32 	%p10, %r11, %r36;
	or.pred  	%p11, %p9, %p10;
	@%p11 bra 	$L__BB0_9;
	ld.const.f32 	%f42, [%rd2+8];
	mul.wide.u32 	%rd13, %r11, 4;
	add.s64 	%rd14, %rd1, %rd13;
	ld.global.f32 	%f43, [%rd14];
	fma.rn.f32 	%f82, %f42, %f43, %f82;
$L__BB0_9:
	add.s32 	%r12, %r49, 3;
	setp.lt.s32 	%p12, %r12, 0;
	setp.ge.s32 	%p13, %r12, %r36;
	or.pred  	%p14, %p12, %p13;
	@%p14 bra 	$L__BB0_11;
	ld.const.f32 	%f44, [%rd2+12];
	mul.wide.u32 	%rd15, %r12, 4;
	add.s64 	%rd16, %rd1, %rd15;
	ld.global.f32 	%f45, [%rd16];
	fma.rn.f32 	%f82, %f44, %f45, %f82;
$L__BB0_11:
	add.s32 	%r13, %r49, 4;
	setp.lt.s32 	%p15, %r13, 0;
	setp.ge.s32 	%p16, %r13, %r36;
	or.pred  	%p17, %p15, %p16;
	@%p17 bra 	$L__BB0_13;
	ld.const.f32 	%f46, [%rd2+16];
	mul.wide.u32 	%rd17, %r13, 4;
	add.s64 	%rd18, %rd1, %rd17;
	ld.global.f32 	%f47, [%rd18];
	fma.rn.f32 	%f82, %f46, %f47, %f82;
$L__BB0_13:
	add.s32 	%r14, %r49, 5;
	setp.lt.s32 	%p18, %r14, 0;
	setp.ge.s32 	%p19, %r14, %r36;
	or.pred  	%p20, %p18, %p19;
	@%p20 bra 	$L__BB0_15;
	ld.const.f32 	%f48, [%rd2+20];
	mul.wide.u32 	%rd19, %r14, 4;
	add.s64 	%rd20, %rd1, %rd19;
	ld.global.f32 	%f49, [%rd20];
	fma.rn.f32 	%f82, %f48, %f49, %f82;
$L__BB0_15:
	add.s32 	%r15, %r49, 6;
	setp.lt.s32 	%p21, %r15, 0;
	setp.ge.s32 	%p22, %r15, %r36;
	or.pred  	%p23, %p21, %p22;
	@%p23 bra 	$L__BB0_17;
	ld.const.f32 	%f50, [%rd2+24];
	mul.wide.u32 	%rd21, %r15, 4;
	add.s64 	%rd22, %rd1, %rd21;
	ld.global.f32 	%f51, [%rd22];
	fma.rn.f32 	%f82, %f50, %f51, %f82;
$L__BB0_17:
	add.s32 	%r16, %r49, 7;
	setp.lt.s32 	%p24, %r16, 0;
	setp.ge.s32 	%p25, %r16, %r36;
	or.pred  	%p26, %p24, %p25;
	@%p26 bra 	$L__BB0_19;
	ld.const.f32 	%f52, [%rd2+28];
	mul.wide.u32 	%rd23, %r16, 4;
	add.s64 	%rd24, %rd1, %rd23;
	ld.global.f32 	%f53, [%rd24];
	fma.rn.f32 	%f82, %f52, %f53, %f82;
$L__BB0_19:
	add.s32 	%r52, %r52, 8;
	add.s32 	%r51, %r51, 8;
	add.s32 	%r50, %r50, 8;
	add.s32 	%r49, %r49, 8;
	setp.ne.s32 	%p27, %r51, 0;
	@%p27 bra 	$L__BB0_3;
	add.s32 	%r54, %r52, -3;
$L__BB0_21:
	shl.b32 	%r44, %r35, 1;
	and.b32  	%r45, %r44, 6;
	setp.lt.u32 	%p28, %r45, 3;
	@%p28 bra 	$L__BB0_31;
	add.s32 	%r23, %r54, %r1;
	add.s32 	%r46, %r54, %r35;
	setp.lt.s32 	%p29, %r23, 0;
	setp.ge.s32 	%p30, %r23, %r36;
	mul.wide.s32 	%rd25, %r46, 4;
	mov.u64 	%rd26, CONST_FILTER;
	add.s64 	%rd3, %rd26, %rd25;
	or.pred  	%p31, %p29, %p30;
	@%p31 bra 	$L__BB0_24;
	ld.const.f32 	%f54, [%rd3];
	mul.wide.u32 	%rd27, %r23, 4;
	add.s64 	%rd28, %rd1, %rd27;
	ld.global.f32 	%f55, [%rd28];
	fma.rn.f32 	%f82, %f54, %f55, %f82;
$L__BB0_24:
	add.s32 	%r24, %r23, 1;
	setp.lt.s32 	%p32, %r24, 0;
	setp.ge.s32 	%p33, %r24, %r36;
	or.pred  	%p34, %p32, %p33;
	@%p34 bra 	$L__BB0_26;
	ld.const.f32 	%f56, [%rd3+4];
	mul.wide.u32 	%rd29, %r24, 4;
	add.s64 	%rd30, %rd1, %rd29;
	ld.global.f32 	%f57, [%rd30];
	fma.rn.f32 	%f82, %f56, %f57, %f82;
$L__BB0_26:
	add.s32 	%r25, %r23, 2;
	setp.lt.s32 	%p35, %r25, 0;
	setp.ge.s32 	%p36, %r25, %r36;
	or.pred  	%p37, %p35, %p36;
	@%p37 bra 	$L__BB0_28;
	ld.const.f32 	%f58, [%rd3+8];
	mul.wide.u32 	%rd31, %r25, 4;
	add.s64 	%rd32, %rd1, %rd31;
	ld.global.f32 	%f59, [%rd32];
	fma.rn.f32 	%f82, %f58, %f59, %f82;
$L__BB0_28:
	add.s32 	%r26, %r23, 3;
	setp.lt.s32 	%p38, %r26, 0;
	setp.ge.s32 	%p39, %r26, %r36;
	or.pred  	%p40, %p38, %p39;
	@%p40 bra 	$L__BB0_30;
	ld.const.f32 	%f60, [%rd3+12];
	mul.wide.u32 	%rd33, %r26, 4;
	add.s64 	%rd34, %rd1, %rd33;
	ld.global.f32 	%f61, [%rd34];
	fma.rn.f32 	%f82, %f60, %f61, %f82;
$L__BB0_30:
	add.s32 	%r54, %r54, 4;
$L__BB0_31:
	and.b32  	%r47, %r35, 1;
	setp.eq.b32 	%p41, %r47, 1;
	not.pred 	%p42, %p41;
	@%p42 bra 	$L__BB0_37;
	add.s32 	%r29, %r54, %r1;
	add.s32 	%r48, %r54, %r35;
	setp.lt.s32 	%p43, %r29, 0;
	setp.ge.s32 	%p44, %r29, %r36;
	mul.wide.s32 	%rd35, %r48, 4;
	mov.u64 	%rd36, CONST_FILTER;
	add.s64 	%rd4, %rd36, %rd35;
	or.pred  	%p45, %p43, %p44;
	@%p45 bra 	$L__BB0_34;
	ld.const.f32 	%f62, [%rd4];
	mul.wide.u32 	%rd37, %r29, 4;
	add.s64 	%rd38, %rd1, %rd37;
	ld.global.f32 	%f63, [%rd38];
	fma.rn.f32 	%f82, %f62, %f63, %f82;
$L__BB0_34:
	add.s32 	%r30, %r29, 1;
	setp.lt.s32 	%p46, %r30, 0;
	setp.ge.s32 	%p47, %r30, %r36;
	or.pred  	%p48, %p46, %p47;
	@%p48 bra 	$L__BB0_36;
	ld.const.f32 	%f64, [%rd4+4];
	mul.wide.u32 	%rd39, %r30, 4;
	add.s64 	%rd40, %rd1, %rd39;
	ld.global.f32 	%f65, [%rd40];
	fma.rn.f32 	%f82, %f64, %f65, %f82;
$L__BB0_36:
	add.s32 	%r54, %r54, 2;
$L__BB0_37:
	add.s32 	%r33, %r54, %r1;
	add.s32 	%r34, %r54, %r35;
	setp.lt.s32 	%p49, %r33, 0;
	setp.ge.s32 	%p50, %r33, %r36;
	or.pred  	%p51, %p49, %p50;
	@%p51 bra 	$L__BB0_39;
	mul.wide.s32 	%rd41, %r34, 4;
	mov.u64 	%rd42, CONST_FILTER;
	add.s64 	%rd43, %rd42, %rd41;
	ld.const.f32 	%f66, [%rd43];
	mul.wide.u32 	%rd44, %r33, 4;
	add.s64 	%rd45, %rd1, %rd44;
	ld.global.f32 	%f67, [%rd45];
	fma.rn.f32 	%f82, %f66, %f67, %f82;
$L__BB0_39:
	cvta.to.global.u64 	%rd46, %rd5;
	mul.wide.s32 	%rd47, %r1, 4;
	add.s64 	%rd48, %rd46, %rd47;
	st.global.f32 	[%rd48], %f82;
	ret;

}


// ===== COMPILED SASS (sm_100) =====

	.target	sm_100

	.elftype	@"ET_EXEC"


//--------------------- .note.nv.tkinfo           --------------------------
	.section	.note.nv.tkinfo,"",@"SHT_NOTE"
	.sectionflags	@"SHF_NOTE_NV_TKINFO"
	.tkinfo
        /*0018*/ 	.word	0x00000002
        /*0030*/ 	.string	""
        /*0030*/ 	.string	"ptxas"
        /*0030*/ 	.string	"Cuda compilation tools, release 13.0, V13.0.88"
        /*0030*/ 	.string	"Build cuda_13.0.r13.0/compiler.36424714_0"
        /*0030*/ 	.string	"-arch sm_100 -m 64 "



//--------------------- .note.nv.cuinfo           --------------------------
	.section	.note.nv.cuinfo,"",@"SHT_NOTE"
	.sectionflags	@"SHF_NOTE_NV_CUINFO"
        /*0018*/ 	.short	0x0002
        /*001a*/ 	.short	0x0064
        /*001c*/ 	.short	0x0082
	.zero		2


//--------------------- .nv.info                  --------------------------
	.section	.nv.info,"",@"SHT_CUDA_INFO"
	.align	4


	//----- nvinfo : EIATTR_REGCOUNT
	.align		4
        /*0000*/ 	.byte	0x04, 0x2f
        /*0002*/ 	.short	(.L_2 - .L_1)
	.align		4
.L_1:
        /*0004*/ 	.word	index@(_Z24Convolution1DBasicKernelPfS_ii)
        /*0008*/ 	.word	0x00000020


	//----- nvinfo : EIATTR_FRAME_SIZE
	.align		4
.L_2:
        /*000c*/ 	.byte	0x04, 0x11
        /*000e*/ 	.short	(.L_4 - .L_3)
	.align		4
.L_3:
        /*0010*/ 	.word	index@(_Z24Convolution1DBasicKernelPfS_ii)
        /*0014*/ 	.word	0x00000000


	//----- nvinfo : EIATTR_MIN_STACK_SIZE
	.align		4
.L_4:
        /*0018*/ 	.byte	0x04, 0x12
        /*001a*/ 	.short	(.L_6 - .L_5)
	.align		4
.L_5:
        /*001c*/ 	.word	index@(_Z24Convolution1DBasicKernelPfS_ii)
        /*0020*/ 	.word	0x00000000
.L_6:


//--------------------- .nv.compat                --------------------------
	.section	.nv.compat,"",@"SHT_CUDA_COMPAT_INFO"
	.align	4
        /*0000*/ 	.byte	0x02, 0x09, 0x00, 0x00, 0x02, 0x02, 0x01, 0x00, 0x02, 0x05, 0x05, 0x00, 0x03, 0x07, 0x01, 0x01
        /*0010*/ 	.byte	0x02, 0x03, 0x00, 0x00, 0x02, 0x06, 0x01, 0x00, 0x04, 0x0b, 0x08, 0x00, 0x09, 0x00, 0x00, 0x00
        /*0020*/ 	.byte	0x00, 0x00, 0x00, 0x00


//--------------------- .nv.info._Z24Convolution1DBasicKernelPfS_ii --------------------------
	.section	.nv.info._Z24Convolution1DBasicKernelPfS_ii,"",@"SHT_CUDA_INFO"
	.sectionflags	@""
	.align	4


	//----- nvinfo : EIATTR_CUDA_API_VERSION
	.align		4
        /*0000*/ 	.byte	0x04, 0x37
        /*0002*/ 	.short	(.L_8 - .L_7)
.L_7:
        /*0004*/ 	.word	0x00000082


	//----- nvinfo : EIATTR_KPARAM_INFO
	.align		4
.L_8:
        /*0008*/ 	.byte	0x04, 0x17
        /*000a*/ 	.short	(.L_10 - .L_9)
.L_9:
        /*000c*/ 	.word	0x00000000
        /*0010*/ 	.short	0x0003
        /*0012*/ 	.short	0x0014
        /*0014*/ 	.byte	0x00, 0xf0, 0x11, 0x00


	//----- nvinfo : EIATTR_KPARAM_INFO
	.align		4
.L_10:
        /*0018*/ 	.byte	0x04, 0x17
        /*001a*/ 	.short	(.L_12 - .L_11)
.L_11:
        /*001c*/ 	.word	0x00000000
        /*0020*/ 	.short	0x0002
        /*0022*/ 	.short	0x0010
        /*0024*/ 	.byte	0x00, 0xf0, 0x11, 0x00


	//----- nvinfo : EIATTR_KPARAM_INFO
	.align		4
.L_12:
        /*0028*/ 	.byte	0x04, 0x17
        /*002a*/ 	.short	(.L_14 - .L_13)
.L_13:
        /*002c*/ 	.word	0x00000000
        /*0030*/ 	.short	0x0001
        /*0032*/ 	.short	0x0008
        /*0034*/ 	.byte	0x00, 0xf5, 0x21, 0x00


	//----- nvinfo : EIATTR_KPARAM_INFO
	.align		4
.L_14:
        /*0038*/ 	.byte	0x04, 0x17
        /*003a*/ 	.short	(.L_16 - .L_15)
.L_15:
        /*003c*/ 	.word	0x00000000
        /*0040*/ 	.short	0x0000
        /*0042*/ 	.short	0x0000
        /*0044*/ 	.byte	0x00, 0xf5, 0x21, 0x00


	//----- nvinfo : EIATTR_SPARSE_MMA_MASK
	.align		4
.L_16:
        /*0048*/ 	.byte	0x03, 0x50
        /*004a*/ 	.short	0x0000


	//----- nvinfo : EIATTR_MAXREG_COUNT
	.align		4
        /*004c*/ 	.byte	0x03, 0x1b
        /*004e*/ 	.short	0x00ff


	//----- nvinfo : EIATTR_MERCURY_ISA_VERSION
	.align		4
        /*0050*/ 	.byte	0x03, 0x5f
        /*0052*/ 	.short	0x0101


	//----- nvinfo : EIATTR_VRC_CTA_INIT_COUNT
	.align		4
        /*0054*/ 	.byte	0x02, 0x4a
	.zero		1
	.zero		1


	//----- nvinfo : EIATTR_EXIT_INSTR_OFFSETS
	.align		4
        /*0058*/ 	.byte	0x04, 0x1c
        /*005a*/ 	.short	(.L_18 - .L_17)


	//   ....[0]....
.L_17:
        /*005c*/ 	.word	0x00000af0


	//----- nvinfo : EIATTR_CRS_STACK_SIZE
	.align		4
.L_18:
        /*0060*/ 	.byte	0x04, 0x1e
        /*0062*/ 	.short	(.L_20 - .L_19)
.L_19:
        /*0064*/ 	.word	0x00000000


	//----- nvinfo : EIATTR_CBANK_PARAM_SIZE
	.align		4
.L_20:
        /*0068*/ 	.byte	0x03, 0x19
        /*006a*/ 	.short	0x0018


	//----- nvinfo : EIATTR_PARAM_CBANK
	.align		4
        /*006c*/ 	.byte	0x04, 0x0a
        /*006e*/ 	.short	(.L_22 - .L_21)
	.align		4
.L_21:
        /*0070*/ 	.word	index@(.nv.constant0._Z24Convolution1DBasicKernelPfS_ii)
        /*0074*/ 	.short	0x0380
        /*0076*/ 	.short	0x0018


	//----- nvinfo : EIATTR_SW_WAR
	.align		4
.L_22:
        /*0078*/ 	.byte	0x04, 0x36
        /*007a*/ 	.short	(.L_24 - .L_23)
.L_23:
        /*007c*/ 	.word	0x00000008
.L_24:


//--------------------- .nv.callgraph             --------------------------
	.section	.nv.callgraph,"",@"SHT_CUDA_CALLGRAPH"
	.align	4
	.sectionentsize	8
	.align		4
        /*0000*/ 	.word	0x00000000
	.align		4
        /*0004*/ 	.word	0xffffffff
	.align		4
        /*0008*/ 	.word	0x00000000
	.align		4
        /*000c*/ 	.word	0xfffffffe
	.align		4
        /*0010*/ 	.word	0x00000000
	.align		4
        /*0014*/ 	.word	0xfffffffd
	.align		4
        /*0018*/ 	.word	0x00000000
	.align		4
        /*001c*/ 	.word	0xfffffffc


//--------------------- .nv.constant3             --------------------------
	.section	.nv.constant3,"a",@progbits
	.align	4
.nv.constant3:
	.type		CONST_FILTER,@object
	.size		CONST_FILTER,(.L_0 - CONST_FILTER)
CONST_FILTER:
	.zero		12
.L_0:


//--------------------- .text._Z24Convolution1DBasicKernelPfS_ii --------------------------
	.section	.text._Z24Convolution1DBasicKernelPfS_ii,"ax",@progbits
	.align	128
        .global         _Z24Convolution1DBasicKernelPfS_ii
        .type           _Z24Convolution1DBasicKernelPfS_ii,@function
        .size           _Z24Convolution1DBasicKernelPfS_ii,(.L_x_7 - _Z24Convolution1DBasicKernelPfS_ii)
        .other          _Z24Convolution1DBasicKernelPfS_ii,@"STO_CUDA_ENTRY STV_DEFAULT"
_Z24Convolution1DBasicKernelPfS_ii:
.text._Z24Convolution1DBasicKernelPfS_ii:
[----:B------:R-:W-:Y:S01]  /*0000*/  LDC R1, c[0x0][0x37c] ;  /* 0x0000df00ff017b82 */ /* 0x000fe20000000800 */
[----:B------:R-:W0:Y:S01]  /*0010*/  S2R R3, SR_TID.X ;  /* 0x0000000000037919 */ /* 0x000e220000002100 */
[----:B------:R-:W1:Y:S06]  /*0020*/  LDCU UR8, c[0x0][0x390] ;  /* 0x00007200ff0877ac */ /* 0x000e6c0008000800 */
[----:B------:R-:W0:Y:S01]  /*0030*/  S2UR UR4, SR_CTAID.X ;  /* 0x00000000000479c3 */ /* 0x000e220000002500 */
[----:B------:R-:W-:Y:S01]  /*0040*/  IMAD.MOV.U32 R16, RZ, RZ, RZ ;  /* 0x000000ffff107224 */ /* 0x000fe200078e00ff */
[----:B------:R-:W2:Y:S06]  /*0050*/  LDCU.64 UR6, c[0x0][0x358] ;  /* 0x00006b00ff0677ac */ /* 0x000eac0008000a00 */
[----:B------:R-:W0:Y:S01]  /*0060*/  LDC R0, c[0x0][0x360] ;  /* 0x0000d800ff007b82 */ /* 0x000e220000000800 */
[----:B-1----:R-:W-:Y:S01]  /*0070*/  UISETP.GE.AND UP0, UPT, UR8, URZ, UPT ;  /* 0x000000ff0800728c */ /* 0x002fe2000bf06270 */
[----:B0-----:R-:W-:-:S08]  /*0080*/  IMAD R0, R0, UR4, R3 ;  /* 0x0000000400007c24 */ /* 0x001fd0000f8e0203 */
[----:B--2---:R-:W-:Y:S05]  /*0090*/  BRA.U !UP0, `(.L_x_0) ;  /* 0x0000000908887547 */ /* 0x004fea000b800000 */
[----:B------:R-:W-:Y:S01]  /*00a0*/  UISETP.GE.U32.AND UP0, UPT, UR8, 0x4, UPT ;  /* 0x000000040800788c */ /* 0x000fe2000bf06070 */
[----:B------:R-:W-:Y:S01]  /*00b0*/  IMAD.MOV.U32 R16, RZ, RZ, RZ ;  /* 0x000000ffff107224 */ /* 0x000fe200078e00ff */
[----:B------:R-:W-:-:S07]  /*00c0*/  UIADD3 UR4, UPT, UPT, -UR8, URZ, URZ ;  /* 0x000000ff08047290 */ /* 0x000fce000fffe1ff */
[----:B------:R-:W-:Y:S05]  /*00d0*/  BRA.U !UP0, `(.L_x_1) ;  /* 0x0000000508407547 */ /* 0x000fea000b800000 */
[----:B------:R-:W-:Y:S01]  /*00e0*/  USHF.L.U32 UR4, UR8, 0x1, URZ ;  /* 0x0000000108047899 */ /* 0x000fe200080006ff */
[----:B------:R-:W-:Y:S01]  /*00f0*/  HFMA2 R18, -RZ, RZ, 0, 1.78813934326171875e-07 ;  /* 0x00000003ff127431 */ /* 0x000fe200000001ff */
[----:B------:R-:W-:Y:S01]  /*0100*/  IADD3 R17, PT, PT, R0, -UR8, RZ ;  /* 0x8000000800117c10 */ /* 0x000fe2000fffe0ff */
[----:B------:R-:W-:Y:S01]  /*0110*/  IMAD.MOV.U32 R16, RZ, RZ, RZ ;  /* 0x000000ffff107224 */ /* 0x000fe200078e00ff */
[----:B------:R-:W-:Y:S01]  /*0120*/  ULOP3.LUT UR4, UR4, 0xfffffff8, URZ, 0xc0, !UPT ;  /* 0xfffffff804047892 */ /* 0x000fe2000f8ec0ff */
[----:B------:R-:W0:Y:S01]  /*0130*/  LDCU UR9, c[0x0][0x394] ;  /* 0x00007280ff0977ac */ /* 0x000e220008000800 */
[----:B------:R-:W-:Y:S02]  /*0140*/  UIADD3 UR5, UPT, UPT, -UR8, 0x3, URZ ;  /* 0x0000000308057890 */ /* 0x000fe4000fffe1ff */
[----:B------:R-:W-:-:S12]  /*0150*/  UIADD3 UR4, UPT, UPT, -UR4, URZ, URZ ;  /* 0x000000ff04047290 */ /* 0x000fd8000fffe1ff */
.L_x_2:
[----:B0-----:R-:W-:-:S04]  /*0160*/  ISETP.GE.AND P6, PT, R17, UR9, PT ;  /* 0x0000000911007c0c */ /* 0x001fc8000bfc6270 */
[----:B------:R-:W-:-:S13]  /*0170*/  ISETP.LT.OR P6, PT, R17, RZ, P6 ;  /* 0x000000ff1100720c */ /* 0x000fda00037c1670 */
[----:B------:R-:W0:Y:S02]  /*0180*/  @!P6 LDC.64 R2, c[0x0][0x380] ;  /* 0x0000e000ff02eb82 */ /* 0x000e240000000a00 */
[----:B0-----:R-:W-:-:S06]  /*0190*/  @!P6 IMAD.WIDE.U32 R2, R17, 0x4, R2 ;  /* 0x000000041102e825 */ /* 0x001fcc00078e0002 */
[----:B------:R-:W2:Y:S01]  /*01a0*/  @!P6 LDG.E R2, desc[UR6][R2.64] ;  /* 0x000000060202e981 */ /* 0x000ea2000c1e1900 */
[----:B------:R-:W-:Y:S01]  /*01b0*/  VIADD R19, R18, 0xfffffffd ;  /* 0xfffffffd12137836 */ /* 0x000fe20000000000 */
[C---:B------:R-:W-:Y:S01]  /*01c0*/  IADD3 R11, PT, PT, R17.reuse, 0x1, RZ ;  /* 0x00000001110b7810 */ /* 0x040fe20007ffe0ff */
[C---:B------:R-:W-:Y:S01]  /*01d0*/  VIADD R29, R17.reuse, 0x3 ;  /* 0x00000003111d7836 */ /* 0x040fe20000000000 */
[----:B------:R-:W-:Y:S01]  /*01e0*/  IADD3 R20, PT, PT, R17, 0x2, RZ ;  /* 0x0000000211147810 */ /* 0x000fe20007ffe0ff */
[----:B------:R-:W-:Y:S01]  /*01f0*/  IMAD.SHL.U32 R19, R19, 0x4, RZ ;  /* 0x0000000413137824 */ /* 0x000fe200078e00ff */
[----:B------:R-:W-:Y:S01]  /*0200*/  ISETP.GE.AND P0, PT, R11, UR9, PT ;  /* 0x000000090b007c0c */ /* 0x000fe2000bf06270 */
[----:B------:R-:W-:Y:S01]  /*0210*/  VIADD R25, R17, 0x5 ;  /* 0x0000000511197836 */ /* 0x000fe20000000000 */
[----:B------:R-:W-:Y:S01]  /*0220*/  ISETP.GE.AND P4, PT, R20, UR9, PT ;  /* 0x0000000914007c0c */ /* 0x000fe2000bf86270 */
[----:B------:R-:W2:Y:S01]  /*0230*/  @!P6 LDC R5, c[0x3][R19] ;  /* 0x00c000001305eb82 */ /* 0x000ea20000000800 */
[----:B------:R-:W-:Y:S01]  /*0240*/  ISETP.LT.OR P0, PT, R11, RZ, P0 ;  /* 0x000000ff0b00720c */ /* 0x000fe20000701670 */
[C---:B------:R-:W-:Y:S01]  /*0250*/  VIADD R21, R17.reuse, 0x7 ;  /* 0x0000000711157836 */ /* 0x040fe20000000000 */
[----:B------:R-:W-:-:S02]  /*0260*/  IADD3 R27, PT, PT, R17, 0x4, RZ ;  /* 0x00000004111b7810 */ /* 0x000fc40007ffe0ff */
[----:B------:R-:W-:Y:S02]  /*0270*/  ISETP.GE.AND P3, PT, R29, UR9, PT ;  /* 0x000000091d007c0c */ /* 0x000fe4000bf66270 */
[----:B------:R-:W-:Y:S02]  /*0280*/  ISETP.LT.OR P4, PT, R20, RZ, P4 ;  /* 0x000000ff1400720c */ /* 0x000fe40002781670 */
[----:B------:R-:W-:Y:S02]  /*0290*/  ISETP.GE.AND P2, PT, R27, UR9, PT ;  /* 0x000000091b007c0c */ /* 0x000fe4000bf46270 */
[----:B------:R-:W-:Y:S02]  /*02a0*/  ISETP.LT.OR P3, PT, R29, RZ, P3 ;  /* 0x000000ff1d00720c */ /* 0x000fe40001f61670 */
[----:B------:R-:W-:Y:S01]  /*02b0*/  IADD3 R23, PT, PT, R17, 0x6, RZ ;  /* 0x0000000611177810 */ /* 0x000fe20007ffe0ff */
[----:B------:R-:W0:Y:S01]  /*02c0*/  @!P0 LDC.64 R14, c[0x0][0x380] ;  /* 0x0000e000ff0e8b82 */ /* 0x000e220000000a00 */
[----:B------:R-:W-:-:S02]  /*02d0*/  ISETP.GE.AND P1, PT, R25, UR9, PT ;  /* 0x0000000919007c0c */ /* 0x000fc4000bf26270 */
[----:B------:R-:W-:Y:S02]  /*02e0*/  ISETP.LT.OR P2, PT, R27, RZ, P2 ;  /* 0x000000ff1b00720c */ /* 0x000fe40001741670 */
[----:B------:R-:W-:Y:S02]  /*02f0*/  ISETP.GE.AND P5, PT, R23, UR9, PT ;  /* 0x0000000917007c0c */ /* 0x000fe4000bfa6270 */
[----:B------:R-:W-:Y:S01]  /*0300*/  ISETP.LT.OR P1, PT, R25, RZ, P1 ;  /* 0x000000ff1900720c */ /* 0x000fe20000f21670 */
[----:B------:R-:W1:Y:S01]  /*0310*/  @!P4 LDC.64 R12, c[0x0][0x380] ;  /* 0x0000e000ff0ccb82 */ /* 0x000e620000000a00 */
[----:B------:R-:W-:-:S07]  /*0320*/  ISETP.LT.OR P5, PT, R23, RZ, P5 ;  /* 0x000000ff1700720c */ /* 0x000fce0002fa1670 */
[----:B------:R-:W3:Y:S08]  /*0330*/  @!P3 LDC.64 R8, c[0x0][0x380] ;  /* 0x0000e000ff08bb82 */ /* 0x000ef00000000a00 */
[----:B------:R-:W4:Y:S01]  /*0340*/  @!P5 LDC.64 R6, c[0x0][0x380] ;  /* 0x0000e000ff06db82 */ /* 0x000f220000000a00 */
[----:B0-----:R-:W-:-:S06]  /*0350*/  @!P0 IMAD.WIDE.U32 R14, R11, 0x4, R14 ;  /* 0x000000040b0e8825 */ /* 0x001fcc00078e000e */
[----:B------:R-:W5:Y:S01]  /*0360*/  @!P0 LDG.E R15, desc[UR6][R14.64] ;  /* 0x000000060e0f8981 */ /* 0x000f62000c1e1900 */
[----:B-1----:R-:W-:-:S06]  /*0370*/  @!P4 IMAD.WIDE.U32 R12, R20, 0x4, R12 ;  /* 0x00000004140cc825 */ /* 0x002fcc00078e000c */
[----:B------:R-:W5:Y:S01]  /*0380*/  @!P4 LDG.E R13, desc[UR6][R12.64] ;  /* 0x000000060c0dc981 */ /* 0x000f62000c1e1900 */
[----:B---3--:R-:W-:-:S06]  /*0390*/  @!P3 IMAD.WIDE.U32 R8, R29, 0x4, R8 ;  /* 0x000000041d08b825 */ /* 0x008fcc00078e0008 */
[----:B------:R-:W3:Y:S01]  /*03a0*/  @!P3 LDG.E R9, desc[UR6][R8.64] ;  /* 0x000000060809b981 */ /* 0x000ee2000c1e1900 */
[----:B----4-:R-:W-:-:S06]  /*03b0*/  @!P5 IMAD.WIDE.U32 R6, R23, 0x4, R6 ;  /* 0x000000041706d825 */ /* 0x010fcc00078e0006 */
[----:B------:R-:W4:Y:S01]  /*03c0*/  @!P5 LDG.E R7, desc[UR6][R6.64] ;  /* 0x000000060607d981 */ /* 0x000f22000c1e1900 */
[----:B--2---:R-:W-:Y:S01]  /*03d0*/  @!P6 FFMA R16, R5, R2, R16 ;  /* 0x000000020510e223 */ /* 0x004fe20000000010 */
[C---:B------:R-:W-:Y:S01]  /*03e0*/  ISETP.GE.AND P6, PT, R21.reuse, UR9, PT ;  /* 0x0000000915007c0c */ /* 0x040fe2000bfc6270 */
[----:B------:R-:W0:Y:S03]  /*03f0*/  @!P2 LDC.64 R2, c[0x0][0x380] ;  /* 0x0000e000ff02ab82 */ /* 0x000e260000000a00 */
[----:B------:R-:W-:-:S05]  /*0400*/  ISETP.LT.OR P6, PT, R21, RZ, P6 ;  /* 0x000000ff1500720c */ /* 0x000fca00037c1670 */
[----:B------:R-:W1:Y:S08]  /*0410*/  @!P1 LDC.64 R4, c[0x0][0x380] ;  /* 0x0000e000ff049b82 */ /* 0x000e700000000a00 */
[----:B------:R-:W2:Y:S01]  /*0420*/  @!P6 LDC.64 R10, c[0x0][0x380] ;  /* 0x0000e000ff0aeb82 */ /* 0x000ea20000000a00 */
[----:B0-----:R-:W-:-:S06]  /*0430*/  @!P2 IMAD.WIDE.U32 R2, R27, 0x4, R2 ;  /* 0x000000041b02a825 */ /* 0x001fcc00078e0002 */
[----:B------:R0:W4:Y:S01]  /*0440*/  @!P2 LDG.E R3, desc[UR6][R2.64] ;  /* 0x000000060203a981 */ /* 0x000122000c1e1900 */
[----:B-1----:R-:W-:-:S06]  /*0450*/  @!P1 IMAD.WIDE.U32 R4, R25, 0x4, R4 ;  /* 0x0000000419049825 */ /* 0x002fcc00078e0004 */
[----:B------:R1:W4:Y:S01]  /*0460*/  @!P1 LDG.E R4, desc[UR6][R4.64] ;  /* 0x0000000604049981 */ /* 0x000322000c1e1900 */
[----:B--2---:R-:W-:-:S06]  /*0470*/  @!P6 IMAD.WIDE.U32 R10, R21, 0x4, R10 ;  /* 0x00000004150ae825 */ /* 0x004fcc00078e000a */
[----:B------:R-:W2:Y:S01]  /*0480*/  @!P6 LDG.E R10, desc[UR6][R10.64] ;  /* 0x000000060a0ae981 */ /* 0x000ea2000c1e1900 */
[----:B------:R-:W5:Y:S08]  /*0490*/  @!P0 LDC R21, c[0x3][R19+0x4] ;  /* 0x00c0010013158b82 */ /* 0x000f700000000800 */
[----:B------:R-:W1:Y:S08]  /*04a0*/  @!P4 LDC R23, c[0x3][R19+0x8] ;  /* 0x00c002001317cb82 */ /* 0x000e700000000800 */
[----:B------:R-:W3:Y:S08]  /*04b0*/  @!P3 LDC R25, c[0x3][R19+0xc] ;  /* 0x00c003001319bb82 */ /* 0x000ef00000000800 */
[----:B------:R-:W4:Y:S08]  /*04c0*/  @!P2 LDC R27, c[0x3][R19+0x10] ;  /* 0x00c00400131bab82 */ /* 0x000f300000000800 */
[----:B------:R-:W4:Y:S01]  /*04d0*/  @!P1 LDC R29, c[0x3][R19+0x14] ;  /* 0x00c00500131d9b82 */ /* 0x000f220000000800 */
[----:B-----5:R-:W-:-:S07]  /*04e0*/  @!P0 FFMA R16, R21, R15, R16 ;  /* 0x0000000f15108223 */ /* 0x020fce0000000010 */
[----:B0-----:R-:W0:Y:S01]  /*04f0*/  @!P5 LDC R2, c[0x3][R19+0x18] ;  /* 0x00c006001302db82 */ /* 0x001e220000000800 */
[----:B-1----:R-:W-:-:S07]  /*0500*/  @!P4 FFMA R16, R23, R13, R16 ;  /* 0x0000000d1710c223 */ /* 0x002fce0000000010 */
[----:B------:R-:W2:Y:S01]  /*0510*/  @!P6 LDC R5, c[0x3][R19+0x1c] ;  /* 0x00c007001305eb82 */ /* 0x000ea20000000800 */
[----:B---3--:R-:W-:Y:S01]  /*0520*/  @!P3 FFMA R16, R25, R9, R16 ;  /* 0x000000091910b223 */ /* 0x008fe20000000010 */
[----:B------:R-:W-:-:S04]  /*0530*/  UIADD3 UR4, UPT, UPT, UR4, 0x8, URZ ;  /* 0x0000000804047890 */ /* 0x000fc8000fffe0ff */
[----:B------:R-:W-:Y:S01]  /*0540*/  UISETP.NE.AND UP0, UPT, UR4, URZ, UPT ;  /* 0x000000ff0400728c */ /* 0x000fe2000bf05270 */
[----:B------:R-:W-:Y:S01]  /*0550*/  IADD3 R18, PT, PT, R18, 0x8, RZ ;  /* 0x0000000812127810 */ /* 0x000fe20007ffe0ff */
[----:B------:R-:W-:Y:S01]  /*0560*/  VIADD R17, R17, 0x8 ;  /* 0x0000000811117836 */ /* 0x000fe20000000000 */
[----:B------:R-:W-:Y:S01]  /*0570*/  UIADD3 UR5, UPT, UPT, UR5, 0x8, URZ ;  /* 0x0000000805057890 */ /* 0x000fe2000fffe0ff */
[----:B----4-:R-:W-:-:S04]  /*0580*/  @!P2 FFMA R16, R27, R3, R16 ;  /* 0x000000031b10a223 */ /* 0x010fc80000000010 */
[----:B------:R-:W-:-:S04]  /*0590*/  @!P1 FFMA R16, R29, R4, R16 ;  /* 0x000000041d109223 */ /* 0x000fc80000000010 */
[----:B0-----:R-:W-:-:S04]  /*05a0*/  @!P5 FFMA R16, R2, R7, R16 ;  /* 0x000000070210d223 */ /* 0x001fc80000000010 */
[----:B--2---:R-:W-:Y:S01]  /*05b0*/  @!P6 FFMA R16, R5, R10, R16 ;  /* 0x0000000a0510e223 */ /* 0x004fe20000000010 */
[----:B------:R-:W-:Y:S06]  /*05c0*/  BRA.U UP0, `(.L_x_2) ;  /* 0xfffffff900e47547 */ /* 0x000fec000b83ffff */
[----:B------:R-:W-:-:S12]  /*05d0*/  UIADD3 UR4, UPT, UPT, UR5, -0x3, URZ ;  /* 0xfffffffd05047890 */ /* 0x000fd8000fffe0ff */
.L_x_1:
[----:B------:R-:W0:Y:S01]  /*05e0*/  LDC R2, c[0x0][0x390] ;  /* 0x0000e400ff027b82 */ /* 0x000e220000000800 */
[----:B------:R-:W1:Y:S01]  /*05f0*/  LDCU UR8, c[0x0][0x394] ;  /* 0x00007280ff0877ac */ /* 0x000e620008000800 */
[C---:B0-----:R-:W-:Y:S02]  /*0600*/  SHF.L.U32 R3, R2.reuse, 0x1, RZ ;  /* 0x0000000102037819 */ /* 0x041fe400000006ff */
[----:B------:R-:W-:Y:S02]  /*0610*/  LOP3.LUT R4, R2, 0x1, RZ, 0xc0, !PT ;  /* 0x0000000102047812 */ /* 0x000fe400078ec0ff */
[----:B------:R-:W-:Y:S02]  /*0620*/  LOP3.LUT R3, R3, 0x6, RZ, 0xc0, !PT ;  /* 0x0000000603037812 */ /* 0x000fe400078ec0ff */
[----:B------:R-:W-:Y:S02]  /*0630*/  ISETP.NE.U32.AND P3, PT, R4, 0x1, PT ;  /* 0x000000010400780c */ /* 0x000fe40003f65070 */
[----:B------:R-:W-:-:S13]  /*0640*/  ISETP.GE.U32.AND P0, PT, R3, 0x3, PT ;  /* 0x000000030300780c */ /* 0x000fda0003f06070 */
[----:B-1----:R-:W-:Y:S05]  /*0650*/  @!P0 BRA `(.L_x_3) ;  /* 0x0000000000908947 */ /* 0x002fea0003800000 */
[----:B------:R-:W0:Y:S01]  /*0660*/  LDCU UR5, c[0x0][0x394] ;  /* 0x00007280ff0577ac */ /* 0x000e220008000800 */
[----:B------:R-:W-:-:S04]  /*0670*/  VIADD R3, R0, UR4 ;  /* 0x0000000400037c36 */ /* 0x000fc80008000000 */
[C---:B------:R-:W-:Y:S01]  /*0680*/  VIADD R15, R3.reuse, 0x2 ;  /* 0x00000002030f7836 */ /* 0x040fe20000000000 */
[C---:B------:R-:W-:Y:S02]  /*0690*/  IADD3 R13, PT, PT, R3.reuse, 0x1, RZ ;  /* 0x00000001030d7810 */ /* 0x040fe40007ffe0ff */
[C---:B------:R-:W-:Y:S02]  /*06a0*/  IADD3 R17, PT, PT, R3.reuse, 0x3, RZ ;  /* 0x0000000303117810 */ /* 0x040fe40007ffe0ff */
[----:B0-----:R-:W-:Y:S02]  /*06b0*/  ISETP.GE.AND P0, PT, R3, UR5, PT ;  /* 0x0000000503007c0c */ /* 0x001fe4000bf06270 */
[----:B------:R-:W-:Y:S02]  /*06c0*/  ISETP.GE.AND P1, PT, R13, UR5, PT ;  /* 0x000000050d007c0c */ /* 0x000fe4000bf26270 */
[----:B------:R-:W-:Y:S02]  /*06d0*/  ISETP.LT.OR P0, PT, R3, RZ, P0 ;  /* 0x000000ff0300720c */ /* 0x000fe40000701670 */
[----:B------:R-:W-:-:S02]  /*06e0*/  ISETP.GE.AND P2, PT, R15, UR5, PT ;  /* 0x000000050f007c0c */ /* 0x000fc4000bf46270 */
[----:B------:R-:W-:Y:S02]  /*06f0*/  ISETP.LT.OR P1, PT, R13, RZ, P1 ;  /* 0x000000ff0d00720c */ /* 0x000fe40000f21670 */
[----:B------:R-:W-:Y:S02]  /*0700*/  ISETP.GE.AND P4, PT, R17, UR5, PT ;  /* 0x0000000511007c0c */ /* 0x000fe4000bf86270 */
[----:B------:R-:W-:Y:S02]  /*0710*/  ISETP.LT.OR P2, PT, R15, RZ, P2 ;  /* 0x000000ff0f00720c */ /* 0x000fe40001741670 */
[----:B------:R-:W-:-:S03]  /*0720*/  ISETP.LT.OR P4, PT, R17, RZ, P4 ;  /* 0x000000ff1100720c */ /* 0x000fc60002781670 */
[----:B------:R-:W0:Y:S08]  /*0730*/  @!P0 LDC.64 R6, c[0x0][0x380] ;  /* 0x0000e000ff068b82 */ /* 0x000e300000000a00 */
[----:B------:R-:W1:Y:S08]  /*0740*/  @!P1 LDC.64 R8, c[0x0][0x380] ;  /* 0x0000e000ff089b82 */ /* 0x000e700000000a00 */
[----:B------:R-:W2:Y:S08]  /*0750*/  @!P2 LDC.64 R10, c[0x0][0x380] ;  /* 0x0000e000ff0aab82 */ /* 0x000eb00000000a00 */
[----:B------:R-:W3:Y:S01]  /*0760*/  @!P4 LDC.64 R4, c[0x0][0x380] ;  /* 0x0000e000ff04cb82 */ /* 0x000ee20000000a00 */
[----:B0-----:R-:W-:-:S06]  /*0770*/  @!P0 IMAD.WIDE.U32 R6, R3, 0x4, R6 ;  /* 0x0000000403068825 */ /* 0x001fcc00078e0006 */
[----:B------:R0:W4:Y:S01]  /*0780*/  @!P0 LDG.E R6, desc[UR6][R6.64] ;  /* 0x0000000606068981 */ /* 0x000122000c1e1900 */
[----:B-1----:R-:W-:-:S06]  /*0790*/  @!P1 IMAD.WIDE.U32 R8, R13, 0x4, R8 ;  /* 0x000000040d089825 */ /* 0x002fcc00078e0008 */
[----:B------:R-:W5:Y:S01]  /*07a0*/  @!P1 LDG.E R8, desc[UR6][R8.64] ;  /* 0x0000000608089981 */ /* 0x000f62000c1e1900 */
[----:B--2---:R-:W-:-:S06]  /*07b0*/  @!P2 IMAD.WIDE.U32 R10, R15, 0x4, R10 ;  /* 0x000000040f0aa825 */ /* 0x004fcc00078e000a */
[----:B------:R-:W2:Y:S01]  /*07c0*/  @!P2 LDG.E R10, desc[UR6][R10.64] ;  /* 0x000000060a0aa981 */ /* 0x000ea2000c1e1900 */
[----:B---3--:R-:W-:-:S06]  /*07d0*/  @!P4 IMAD.WIDE.U32 R4, R17, 0x4, R4 ;  /* 0x000000041104c825 */ /* 0x008fcc00078e0004 */
[----:B------:R-:W3:Y:S01]  /*07e0*/  @!P4 LDG.E R4, desc[UR6][R4.64] ;  /* 0x000000060404c981 */ /* 0x000ee2000c1e1900 */
[----:B------:R-:W-:-:S05]  /*07f0*/  VIADD R3, R2, UR4 ;  /* 0x0000000402037c36 */ /* 0x000fca0008000000 */
[----:B------:R-:W-:-:S04]  /*0800*/  SHF.L.U32 R3, R3, 0x2, RZ ;  /* 0x0000000203037819 */ /* 0x000fc800000006ff */
[----:B------:R-:W4:Y:S08]  /*0810*/  @!P0 LDC R13, c[0x3][R3] ;  /* 0x00c00000030d8b82 */ /* 0x000f300000000800 */
[----:B------:R-:W5:Y:S08]  /*0820*/  @!P1 LDC R15, c[0x3][R3+0x4] ;  /* 0x00c00100030f9b82 */ /* 0x000f700000000800 */
[----:B------:R-:W2:Y:S08]  /*0830*/  @!P2 LDC R17, c[0x3][R3+0x8] ;  /* 0x00c002000311ab82 */ /* 0x000eb00000000800 */
[----:B0-----:R-:W3:Y:S01]  /*0840*/  @!P4 LDC R7, c[0x3][R3+0xc] ;  /* 0x00c003000307cb82 */ /* 0x001ee20000000800 */
[----:B------:R-:W-:Y:S01]  /*0850*/  UIADD3 UR4, UPT, UPT, UR4, 0x4, URZ ;  /* 0x0000000404047890 */ /* 0x000fe2000fffe0ff */
[----:B----4-:R-:W-:-:S04]  /*0860*/  @!P0 FFMA R16, R13, R6, R16 ;  /* 0x000000060d108223 */ /* 0x010fc80000000010 */
[----:B-----5:R-:W-:-:S04]  /*0870*/  @!P1 FFMA R16, R15, R8, R16 ;  /* 0x000000080f109223 */ /* 0x020fc80000000010 */
[----:B--2---:R-:W-:-:S04]  /*0880*/  @!P2 FFMA R16, R17, R10, R16 ;  /* 0x0000000a1110a223 */ /* 0x004fc80000000010 */
[----:B---3--:R-:W-:-:S07]  /*0890*/  @!P4 FFMA R16, R7, R4, R16 ;  /* 0x000000040710c223 */ /* 0x008fce0000000010 */
.L_x_3:
[----:B------:R-:W-:Y:S05]  /*08a0*/  @P3 BRA `(.L_x_4) ;  /* 0x0000000000503947 */ /* 0x000fea0003800000 */
[----:B------:R-:W0:Y:S01]  /*08b0*/  LDCU UR5, c[0x0][0x394] ;  /* 0x00007280ff0577ac */ /* 0x000e220008000800 */
[----:B------:R-:W-:-:S05]  /*08c0*/  VIADD R9, R0, UR4 ;  /* 0x0000000400097c36 */ /* 0x000fca0008000000 */
[C---:B------:R-:W-:Y:S02]  /*08d0*/  IADD3 R3, PT, PT, R9.reuse, 0x1, RZ ;  /* 0x0000000109037810 */ /* 0x040fe40007ffe0ff */
[----:B0-----:R-:W-:Y:S02]  /*08e0*/  ISETP.GE.AND P0, PT, R9, UR5, PT ;  /* 0x0000000509007c0c */ /* 0x001fe4000bf06270 */
[----:B------:R-:W-:Y:S02]  /*08f0*/  ISETP.GE.AND P1, PT, R3, UR5, PT ;  /* 0x0000000503007c0c */ /* 0x000fe4000bf26270 */
[----:B------:R-:W-:Y:S02]  /*0900*/  ISETP.LT.OR P0, PT, R9, RZ, P0 ;  /* 0x000000ff0900720c */ /* 0x000fe40000701670 */
[----:B------:R-:W-:-:S11]  /*0910*/  ISETP.LT.OR P1, PT, R3, RZ, P1 ;  /* 0x000000ff0300720c */ /* 0x000fd60000f21670 */
[----:B------:R-:W0:Y:S08]  /*0920*/  @!P0 LDC.64 R4, c[0x0][0x380] ;  /* 0x0000e000ff048b82 */ /* 0x000e300000000a00 */
[----:B------:R-:W1:Y:S01]  /*0930*/  @!P1 LDC.64 R6, c[0x0][0x380] ;  /* 0x0000e000ff069b82 */ /* 0x000e620000000a00 */
[----:B0-----:R-:W-:-:S06]  /*0940*/  @!P0 IMAD.WIDE.U32 R4, R9, 0x4, R4 ;  /* 0x0000000409048825 */ /* 0x001fcc00078e0004 */
[----:B------:R-:W2:Y:S01]  /*0950*/  @!P0 LDG.E R4, desc[UR6][R4.64] ;  /* 0x0000000604048981 */ /* 0x000ea2000c1e1900 */
[----:B-1----:R-:W-:-:S06]  /*0960*/  @!P1 IMAD.WIDE.U32 R6, R3, 0x4, R6 ;  /* 0x0000000403069825 */ /* 0x002fcc00078e0006 */
[----:B------:R-:W3:Y:S01]  /*0970*/  @!P1 LDG.E R6, desc[UR6][R6.64] ;  /* 0x0000000606069981 */ /* 0x000ee2000c1e1900 */
[----:B------:R-:W-:-:S05]  /*0980*/  VIADD R3, R2, UR4 ;  /* 0x0000000402037c36 */ /* 0x000fca0008000000 */
[----:B------:R-:W-:-:S04]  /*0990*/  SHF.L.U32 R8, R3, 0x2, RZ ;  /* 0x0000000203087819 */ /* 0x000fc800000006ff */
[----:B------:R-:W2:Y:S08]  /*09a0*/  @!P0 LDC R3, c[0x3][R8] ;  /* 0x00c0000008038b82 */ /* 0x000eb00000000800 */
[----:B------:R-:W3:Y:S01]  /*09b0*/  @!P1 LDC R9, c[0x3][R8+0x4] ;  /* 0x00c0010008099b82 */ /* 0x000ee20000000800 */
[----:B------:R-:W-:Y:S01]  /*09c0*/  UIADD3 UR4, UPT, UPT, UR4, 0x2, URZ ;  /* 0x0000000204047890 */ /* 0x000fe2000fffe0ff */
[----:B--2---:R-:W-:-:S04]  /*09d0*/  @!P0 FFMA R16, R3, R4, R16 ;  /* 0x0000000403108223 */ /* 0x004fc80000000010 */
[----:B---3--:R-:W-:-:S07]  /*09e0*/  @!P1 FFMA R16, R9, R6, R16 ;  /* 0x0000000609109223 */ /* 0x008fce0000000010 */
.L_x_4:
[----:B------:R-:W-:Y:S01]  /*09f0*/  VIADD R5, R0, UR4 ;  /* 0x0000000400057c36 */ /* 0x000fe20008000000 */
[----:B------:R-:W-:Y:S01]  /*0a00*/  IADD3 R4, PT, PT, R2, UR4, RZ ;  /* 0x0000000402047c10 */ /* 0x000fe2000fffe0ff */
[----:B------:R-:W-:Y:S03]  /*0a10*/  BSSY.RECONVERGENT B0, `(.L_x_0) ;  /* 0x000000a000007945 */ /* 0x000fe60003800200 */
[----:B------:R-:W-:-:S04]  /*0a20*/  ISETP.GE.AND P0, PT, R5, UR8, PT ;  /* 0x0000000805007c0c */ /* 0x000fc8000bf06270 */
[----:B------:R-:W-:-:S13]  /*0a30*/  ISETP.LT.OR P0, PT, R5, RZ, P0 ;  /* 0x000000ff0500720c */ /* 0x000fda0000701670 */
[----:B------:R-:W-:Y:S05]  /*0a40*/  @P0 BRA `(.L_x_5) ;  /* 0x0000000000180947 */ /* 0x000fea0003800000 */
[----:B------:R-:W0:Y:S02]  /*0a50*/  LDC.64 R2, c[0x0][0x380] ;  /* 0x0000e000ff027b82 */ /* 0x000e240000000a00 */
[----:B0-----:R-:W-:-:S06]  /*0a60*/  IMAD.WIDE.U32 R2, R5, 0x4, R2 ;  /* 0x0000000405027825 */ /* 0x001fcc00078e0002 */
[----:B------:R-:W2:Y:S01]  /*0a70*/  LDG.E R2, desc[UR6][R2.64] ;  /* 0x0000000602027981 */ /* 0x000ea2000c1e1900 */
[----:B------:R-:W-:-:S04]  /*0a80*/  IMAD.SHL.U32 R4, R4, 0x4, RZ ;  /* 0x0000000404047824 */ /* 0x000fc800078e00ff */
[----:B------:R-:W2:Y:S02]  /*0a90*/  LDC R5, c[0x3][R4] ;  /* 0x00c0000004057b82 */ /* 0x000ea40000000800 */
[----:B--2---:R-:W-:-:S07]  /*0aa0*/  FFMA R16, R5, R2, R16 ;  /* 0x0000000205107223 */ /* 0x004fce0000000010 */
.L_x_5:
[----:B------:R-:W-:Y:S05]  /*0ab0*/  BSYNC.RECONVERGENT B0 ;  /* 0x0000000000007941 */ /* 0x000fea0003800200 */
.L_x_0:
[----:B------:R-:W0:Y:S02]  /*0ac0*/  LDC.64 R2, c[0x0][0x388] ;  /* 0x0000e200ff027b82 */ /* 0x000e240000000a00 */
[----:B0-----:R-:W-:-:S05]  /*0ad0*/  IMAD.WIDE R2, R0, 0x4, R2 ;  /* 0x0000000400027825 */ /* 0x001fca00078e0202 */
[----:B------:R-:W-:Y:S01]  /*0ae0*/  STG.E desc[UR6][R2.64], R16 ;  /* 0x0000001002007986 */ /* 0x000fe2000c101906 */
[----:B------:R-:W-:Y:S05]  /*0af0*/  EXIT ;  /* 0x000000000000794d */ /* 0x000fea0003800000 */
.L_x_6:
[----:B------:R-:W-:-:S00]  /*0b00*/  BRA `(.L_x_6) ;  /* 0xfffffffc00fc7947 */ /* 0x000fc0000383ffff */
[----:B------:R-:W-:-:S00]  /*0b10*/  NOP ;  /* 0x0000000000007918 */ /* 0x000fc00000000000 */
        /* <DEDUP_REMOVED lines=14> */
.L_x_7:


//--------------------- .nv.shared.reserved.0     --------------------------
	.section	.nv.shared.reserved.0,"aw",@nobits
	.weak		__nv_reservedSMEM_offset_0_alias
	.size		__nv_reservedSMEM_offset_0_alias, 0, 64
	.other		__nv_reservedSMEM_offset_0_alias,@"STO_CUDA_RESERVED_SHARED STV_DEFAULT"
__nv_reservedSMEM_offset_0_alias:
	.zero		0
	.zero		64


//--------------------- .nv.constant0._Z24Convolution1DBasicKernelPfS_ii --------------------------
	.section	.nv.constant0._Z24Convolution1DBasicKernelPfS_ii,"a",@progbits
	.sectionflags	@""
	.align	4
.nv.constant0._Z24Convolution1DBasicKernelPfS_ii:
	.zero		920


//--------------------- SYMBOLS --------------------------

	.type		.nv.reservedSmem.offset0,@object
	.size		.nv.reservedSmem.offset0,0x4
